	.headerflags	@"EF_CUDA_TEXMODE_UNIFIED EF_CUDA_64BIT_ADDRESS EF_CUDA_SM86 EF_CUDA_VIRTUAL_SM(EF_CUDA_SM86)"
	.elftype	@"ET_EXEC"


//--------------------- .nv.info                  --------------------------
	.section	.nv.info,"",@"SHT_CUDA_INFO"
	.align	4


	//----- nvinfo : EIATTR_REGCOUNT
	.align		4
        /*0000*/ 	.byte	0x04, 0x2f
        /*0002*/ 	.short	(.L_1 - .L_0)
	.align		4
.L_0:
        /*0004*/ 	.word	index@(triton__0d1d2de)
        /*0008*/ 	.word	0x00000010


	//----- nvinfo : EIATTR_MAX_STACK_SIZE
	.align		4
.L_1:
        /*000c*/ 	.byte	0x04, 0x23
        /*000e*/ 	.short	(.L_3 - .L_2)
	.align		4
.L_2:
        /*0010*/ 	.word	index@(triton__0d1d2de)
        /*0014*/ 	.word	0x00000000


	//----- nvinfo : EIATTR_MIN_STACK_SIZE
	.align		4
.L_3:
        /*0018*/ 	.byte	0x04, 0x12
        /*001a*/ 	.short	(.L_5 - .L_4)
	.align		4
.L_4:
        /*001c*/ 	.word	index@(triton__0d1d2de)
        /*0020*/ 	.word	0x00000000


	//----- nvinfo : EIATTR_FRAME_SIZE
	.align		4
.L_5:
        /*0024*/ 	.byte	0x04, 0x11
        /*0026*/ 	.short	(.L_7 - .L_6)
	.align		4
.L_6:
        /*0028*/ 	.word	index@(triton__0d1d2de)
        /*002c*/ 	.word	0x00000000
.L_7:


//--------------------- .nv.info.triton__0d1d2de  --------------------------
	.section	.nv.info.triton__0d1d2de,"",@"SHT_CUDA_INFO"
	.align	4


	//----- nvinfo : EIATTR_CUDA_API_VERSION
	.align		4
        /*0000*/ 	.byte	0x04, 0x37
        /*0002*/ 	.short	(.L_9 - .L_8)
.L_8:
        /*0004*/ 	.word	0x0000007b


	//----- nvinfo : EIATTR_SW2861232_WAR
	.align		4
.L_9:
        /*0008*/ 	.byte	0x01, 0x35
	.zero		2


	//----- nvinfo : EIATTR_PARAM_CBANK
	.align		4
        /*000c*/ 	.byte	0x04, 0x0a
        /*000e*/ 	.short	(.L_11 - .L_10)
	.align		4
.L_10:
        /*0010*/ 	.word	index@(.nv.constant0.triton__0d1d2de)
        /*0014*/ 	.short	0x0160
        /*0016*/ 	.short	0x0014


	//----- nvinfo : EIATTR_CBANK_PARAM_SIZE
	.align		4
.L_11:
        /*0018*/ 	.byte	0x03, 0x19
        /*001a*/ 	.short	0x0014


	//----- nvinfo : EIATTR_KPARAM_INFO
	.align		4
        /*001c*/ 	.byte	0x04, 0x17
        /*001e*/ 	.short	(.L_13 - .L_12)
.L_12:
        /*0020*/ 	.word	0x00000000
        /*0024*/ 	.short	0x0002
        /*0026*/ 	.short	0x0010
        /*0028*/ 	.byte	0x00, 0xf0, 0x11, 0x00


	//----- nvinfo : EIATTR_KPARAM_INFO
	.align		4
.L_13:
        /*002c*/ 	.byte	0x04, 0x17
        /*002e*/ 	.short	(.L_15 - .L_14)
.L_14:
        /*0030*/ 	.word	0x00000000
        /*0034*/ 	.short	0x0001
        /*0036*/ 	.short	0x0008
        /*0038*/ 	.byte	0x00, 0xf0, 0x21, 0x00


	//----- nvinfo : EIATTR_KPARAM_INFO
	.align		4
.L_15:
        /*003c*/ 	.byte	0x04, 0x17
        /*003e*/ 	.short	(.L_17 - .L_16)
.L_16:
        /*0040*/ 	.word	0x00000000
        /*0044*/ 	.short	0x0000
        /*0046*/ 	.short	0x0000
        /*0048*/ 	.byte	0x00, 0xf0, 0x21, 0x00


	//----- nvinfo : EIATTR_MAXREG_COUNT
	.align		4
.L_17:
        /*004c*/ 	.byte	0x03, 0x1b
        /*004e*/ 	.short	0x00ff


	//----- nvinfo : EIATTR_EXIT_INSTR_OFFSETS
	.align		4
        /*0050*/ 	.byte	0x04, 0x1c
        /*0052*/ 	.short	(.L_19 - .L_18)


	//   ....[0]....
.L_18:
        /*0054*/ 	.word	0x000002f0


	//----- nvinfo : EIATTR_MAX_THREADS
	.align		4
.L_19:
        /*0058*/ 	.byte	0x04, 0x05
        /*005a*/ 	.short	(.L_21 - .L_20)
.L_20:
        /*005c*/ 	.word	0x00000080
        /*0060*/ 	.word	0x00000001
        /*0064*/ 	.word	0x00000001
.L_21:


//--------------------- .nv.rel.action            --------------------------
	.section	.nv.rel.action,"",@"SHT_CUDA_RELOCINFO"
	.align	8
	.sectionentsize	8
        /*0000*/ 	.byte	0x73, 0x00, 0x00, 0x00, 0x00, 0x00, 0x00, 0x00, 0x00, 0x00, 0x00, 0x11, 0x25, 0x00, 0x05, 0x36


//--------------------- .nv.constant0.triton__0d1d2de --------------------------
	.section	.nv.constant0.triton__0d1d2de,"a",@progbits
	.align	4
.nv.constant0.triton__0d1d2de:
	.zero		372


//--------------------- .text.triton__0d1d2de     --------------------------
	.section	.text.triton__0d1d2de,"ax",@progbits
	.sectioninfo	@"SHI_REGISTERS=16"
	.align	128
        .global         triton__0d1d2de
        .type           triton__0d1d2de,@function
        .size           triton__0d1d2de,(.L_x_1 - triton__0d1d2de)
        .other          triton__0d1d2de,@"STO_CUDA_ENTRY STV_DEFAULT"
triton__0d1d2de:
.text.triton__0d1d2de:
[----:B------:R-:W-:-:S02]  /*0000*/  IMAD.MOV.U32 R1, RZ, RZ, c[0x0][0x28] ;  /* 0x00000a00ff017624 */ /* 0x000fc400078e00ff */
[----:B------:R-:W0:Y:S01]  /*0010*/  S2R R0, SR_TID.X ;  /* 0x0000000000007919 */ /* 0x000e220000002100 */
[----:B------:R-:W-:Y:S01]  /*0020*/  IMAD.MOV.U32 R13, RZ, RZ, 0x2 ;  /* 0x00000002ff0d7424 */ /* 0x000fe200078e00ff */
[----:B------:R-:W-:Y:S02]  /*0030*/  ULDC.64 UR4, c[0x0][0x118] ;  /* 0x0000460000047ab9 */ /* 0x000fe40000000a00 */
[----:B------:R-:W1:Y:S01]  /*0040*/  S2R R3, SR_CTAID.X ;  /* 0x0000000000037919 */ /* 0x000e620000002500 */
[----:B0-----:R-:W-:-:S05]  /*0050*/  IMAD.SHL.U32 R0, R0, 0x8, RZ ;  /* 0x0000000800007824 */ /* 0x001fca00078e00ff */
[----:B------:R-:W-:-:S05]  /*0060*/  LOP3.LUT R0, R0, 0x3f8, RZ, 0xc0, !PT ;  /* 0x000003f800007812 */ /* 0x000fca00078ec0ff */
[----:B-1----:R-:W-:-:S05]  /*0070*/  IMAD R0, R3, 0x400, R0 ;  /* 0x0000040003007824 */ /* 0x002fca00078e0200 */
[----:B------:R-:W-:-:S04]  /*0080*/  SHF.R.S32.HI R3, RZ, 0x1f, R0 ;  /* 0x0000001fff037819 */ /* 0x000fc80000011400 */
[----:B------:R-:W-:-:S04]  /*0090*/  LEA.HI R3, R3, R0, RZ, 0xc ;  /* 0x0000000003037211 */ /* 0x000fc800078f60ff */
[----:B------:R-:W-:Y:S02]  /*00a0*/  LOP3.LUT R5, R3, 0xf000, RZ, 0xc0, !PT ;  /* 0x0000f00003057812 */ /* 0x000fe400078ec0ff */
[----:B------:R-:W-:-:S03]  /*00b0*/  SHF.R.S32.HI R3, RZ, 0xc, R3 ;  /* 0x0000000cff037819 */ /* 0x000fc60000011403 */
[----:B------:R-:W-:-:S05]  /*00c0*/  IMAD.IADD R5, R0, 0x1, -R5 ;  /* 0x0000000100057824 */ /* 0x000fca00078e0a05 */
[----:B------:R-:W-:-:S04]  /*00d0*/  PRMT R2, R5, 0x9910, RZ ;  /* 0x0000991005027816 */ /* 0x000fc800000000ff */
[----:B------:R-:W-:-:S04]  /*00e0*/  SHF.R.S32.HI R2, RZ, 0xf, R2 ;  /* 0x0000000fff027819 */ /* 0x000fc80000011402 */
[----:B------:R-:W-:-:S04]  /*00f0*/  LOP3.LUT R2, R2, 0xffff, RZ, 0xc0, !PT ;  /* 0x0000ffff02027812 */ /* 0x000fc800078ec0ff */
[----:B------:R-:W-:-:S04]  /*0100*/  LEA.HI R2, R2, R5, RZ, 0x18 ;  /* 0x0000000502027211 */ /* 0x000fc800078fc0ff */
[C---:B------:R-:W-:Y:S02]  /*0110*/  LOP3.LUT R4, R2.reuse, 0xff00, RZ, 0xc0, !PT ;  /* 0x0000ff0002047812 */ /* 0x040fe400078ec0ff */
[----:B------:R-:W-:-:S03]  /*0120*/  PRMT R2, R2, 0x9910, RZ ;  /* 0x0000991002027816 */ /* 0x000fc600000000ff */
[----:B------:R-:W-:Y:S01]  /*0130*/  IMAD.MOV R4, RZ, RZ, -R4 ;  /* 0x000000ffff047224 */ /* 0x000fe200078e0a04 */
[----:B------:R-:W-:-:S04]  /*0140*/  SHF.R.S32.HI R2, RZ, 0x8, R2 ;  /* 0x00000008ff027819 */ /* 0x000fc80000011402 */
[----:B------:R-:W-:Y:S02]  /*0150*/  PRMT R4, R4, 0x7710, RZ ;  /* 0x0000771004047816 */ /* 0x000fe400000000ff */
[----:B------:R-:W-:-:S03]  /*0160*/  LOP3.LUT R2, R2, 0xffff, RZ, 0xc0, !PT ;  /* 0x0000ffff02027812 */ /* 0x000fc600078ec0ff */
[----:B------:R-:W-:-:S05]  /*0170*/  IMAD.IADD R5, R5, 0x1, R4 ;  /* 0x0000000105057824 */ /* 0x000fca00078e0204 */
[----:B------:R-:W-:-:S05]  /*0180*/  PRMT R4, R5, 0x9910, RZ ;  /* 0x0000991005047816 */ /* 0x000fca00000000ff */
[----:B------:R-:W-:-:S04]  /*0190*/  IMAD R3, R3, 0x100, R4 ;  /* 0x0000010003037824 */ /* 0x000fc800078e0204 */
[----:B------:R-:W-:-:S04]  /*01a0*/  IMAD R2, R2, 0x20000, R3 ;  /* 0x0002000002027824 */ /* 0x000fc800078e0203 */
[----:B------:R-:W-:-:S06]  /*01b0*/  IMAD.WIDE R4, R2, R13, c[0x0][0x160] ;  /* 0x0000580002047625 */ /* 0x000fcc00078e020d */
[----:B------:R-:W2:Y:S02]  /*01c0*/  LDG.E.128 R4, [R4.64] ;  /* 0x0000000404047981 */ /* 0x000ea4000c1e1d00 */
[----:B--2---:R-:W-:Y:S01]  /*01d0*/  PRMT R2, R4, 0x7632, R2 ;  /* 0x0000763204027816 */ /* 0x004fe20000000002 */
[----:B------:R-:W-:Y:S01]  /*01e0*/  IMAD.U32 R11, R6, 0x10000, RZ ;  /* 0x00010000060b7824 */ /* 0x000fe200078e00ff */
[C---:B------:R-:W-:Y:S01]  /*01f0*/  PRMT R3, R5.reuse, 0x7632, R3 ;  /* 0x0000763205037816 */ /* 0x040fe20000000003 */
[----:B------:R-:W-:Y:S01]  /*0200*/  IMAD.U32 R9, R4, 0x10000, RZ ;  /* 0x0001000004097824 */ /* 0x000fe200078e00ff */
[----:B------:R-:W-:Y:S01]  /*0210*/  PRMT R8, R6, 0x7632, R8 ;  /* 0x0000763206087816 */ /* 0x000fe20000000008 */
[----:B------:R-:W-:Y:S01]  /*0220*/  IMAD.U32 R10, R5, 0x10000, RZ ;  /* 0x00010000050a7824 */ /* 0x000fe200078e00ff */
[----:B------:R-:W-:Y:S01]  /*0230*/  PRMT R6, R7, 0x7632, R6 ;  /* 0x0000763207067816 */ /* 0x000fe20000000006 */
[----:B------:R-:W-:Y:S02]  /*0240*/  IMAD.U32 R2, R2, 0x10000, RZ ;  /* 0x0001000002027824 */ /* 0x000fe400078e00ff */
[----:B------:R-:W-:-:S02]  /*0250*/  IMAD.U32 R3, R3, 0x10000, RZ ;  /* 0x0001000003037824 */ /* 0x000fc400078e00ff */
[----:B------:R-:W-:Y:S01]  /*0260*/  IMAD.U32 R7, R7, 0x10000, RZ ;  /* 0x0001000007077824 */ /* 0x000fe200078e00ff */
[----:B------:R-:W-:Y:S01]  /*0270*/  F2FP.BF16.PACK_AB R4, R2, R9 ;  /* 0x000000090204723e */ /* 0x000fe200000010ff */
[----:B------:R-:W-:Y:S01]  /*0280*/  IMAD.U32 R8, R8, 0x10000, RZ ;  /* 0x0001000008087824 */ /* 0x000fe200078e00ff */
[----:B------:R-:W-:Y:S01]  /*0290*/  F2FP.BF16.PACK_AB R5, R3, R10 ;  /* 0x0000000a0305723e */ /* 0x000fe200000010ff */
[----:B------:R-:W-:Y:S02]  /*02a0*/  IMAD.U32 R12, R6, 0x10000, RZ ;  /* 0x00010000060c7824 */ /* 0x000fe400078e00ff */
[----:B------:R-:W-:Y:S01]  /*02b0*/  IMAD.WIDE R2, R0, R13, c[0x0][0x168] ;  /* 0x00005a0000027625 */ /* 0x000fe200078e020d */
[----:B------:R-:W-:Y:S02]  /*02c0*/  F2FP.BF16.PACK_AB R6, R8, R11 ;  /* 0x0000000b0806723e */ /* 0x000fe400000010ff */
[----:B------:R-:W-:-:S05]  /*02d0*/  F2FP.BF16.PACK_AB R7, R12, R7 ;  /* 0x000000070c07723e */ /* 0x000fca00000010ff */
[----:B------:R-:W-:Y:S01]  /*02e0*/  STG.E.128 [R2.64], R4 ;  /* 0x0000000402007986 */ /* 0x000fe2000c101d04 */
[----:B------:R-:W-:Y:S05]  /*02f0*/  EXIT ;  /* 0x000000000000794d */ /* 0x000fea0003800000 */
.L_x_0:
[----:B------:R-:W-:-:S00]  /*0300*/  BRA `(.L_x_0) ;  /* 0xfffffff000007947 */ /* 0x000fc0000383ffff */
[----:B------:R-:W-:-:S00]  /*0310*/  NOP ;  /* 0x0000000000007918 */ /* 0x000fc00000000000 */
        /* <DEDUP_REMOVED lines=14> */
.L_x_1:
